	.headerflags	@"EF_CUDA_TEXMODE_UNIFIED EF_CUDA_64BIT_ADDRESS EF_CUDA_ACCELERATORS EF_CUDA_SM90 EF_CUDA_VIRTUAL_SM(EF_CUDA_SM90)"
	.elftype	@"ET_EXEC"


//--------------------- .nv.info                  --------------------------
	.section	.nv.info,"",@"SHT_CUDA_INFO"
	.align	4


	//----- nvinfo : EIATTR_REGCOUNT
	.align		4
        /*0000*/ 	.byte	0x04, 0x2f
        /*0002*/ 	.short	(.L_1 - .L_0)
	.align		4
.L_0:
        /*0004*/ 	.word	index@(triton_poi_fused_max_pool2d_with_indices_14)
        /*0008*/ 	.word	0x0000008c


	//----- nvinfo : EIATTR_MIN_STACK_SIZE
	.align		4
.L_1:
        /*000c*/ 	.byte	0x04, 0x12
        /*000e*/ 	.short	(.L_3 - .L_2)
	.align		4
.L_2:
        /*0010*/ 	.word	index@(triton_poi_fused_max_pool2d_with_indices_14)
        /*0014*/ 	.word	0x00000000


	//----- nvinfo : EIATTR_FRAME_SIZE
	.align		4
.L_3:
        /*0018*/ 	.byte	0x04, 0x11
        /*001a*/ 	.short	(.L_5 - .L_4)
	.align		4
.L_4:
        /*001c*/ 	.word	index@(triton_poi_fused_max_pool2d_with_indices_14)
        /*0020*/ 	.word	0x00000000


	//----- nvinfo : EIATTR_MIN_STACK_SIZE
	.align		4
.L_5:
        /*0024*/ 	.byte	0x04, 0x12
        /*0026*/ 	.short	(.L_7 - .L_6)
	.align		4
.L_6:
        /*0028*/ 	.word	index@(triton_poi_fused_max_pool2d_with_indices_14)
        /*002c*/ 	.word	0x00000000
.L_7:


//--------------------- .nv.info.triton_poi_fused_max_pool2d_with_indices_14 --------------------------
	.section	.nv.info.triton_poi_fused_max_pool2d_with_indices_14,"",@"SHT_CUDA_INFO"
	.sectionflags	@""
	.align	4


	//----- nvinfo : EIATTR_CUDA_API_VERSION
	.align		4
        /*0000*/ 	.byte	0x04, 0x37
        /*0002*/ 	.short	(.L_9 - .L_8)
.L_8:
        /*0004*/ 	.word	0x0000007c


	//----- nvinfo : EIATTR_KPARAM_INFO
	.align		4
.L_9:
        /*0008*/ 	.byte	0x04, 0x17
        /*000a*/ 	.short	(.L_11 - .L_10)
.L_10:
        /*000c*/ 	.word	0x00000000
        /*0010*/ 	.short	0x0003
        /*0012*/ 	.short	0x0018
        /*0014*/ 	.byte	0x00, 0xf0, 0x11, 0x00


	//----- nvinfo : EIATTR_KPARAM_INFO
	.align		4
.L_11:
        /*0018*/ 	.byte	0x04, 0x17
        /*001a*/ 	.short	(.L_13 - .L_12)
.L_12:
        /*001c*/ 	.word	0x00000000
        /*0020*/ 	.short	0x0002
        /*0022*/ 	.short	0x0010
        /*0024*/ 	.byte	0x00, 0xf4, 0x21, 0x00


	//----- nvinfo : EIATTR_KPARAM_INFO
	.align		4
.L_13:
        /*0028*/ 	.byte	0x04, 0x17
        /*002a*/ 	.short	(.L_15 - .L_14)
.L_14:
        /*002c*/ 	.word	0x00000000
        /*0030*/ 	.short	0x0001
        /*0032*/ 	.short	0x0008
        /*0034*/ 	.byte	0x00, 0xf4, 0x21, 0x00


	//----- nvinfo : EIATTR_KPARAM_INFO
	.align		4
.L_15:
        /*0038*/ 	.byte	0x04, 0x17
        /*003a*/ 	.short	(.L_17 - .L_16)
.L_16:
        /*003c*/ 	.word	0x00000000
        /*0040*/ 	.short	0x0000
        /*0042*/ 	.short	0x0000
        /*0044*/ 	.byte	0x00, 0xf4, 0x21, 0x00


	//----- nvinfo : EIATTR_SPARSE_MMA_MASK
	.align		4
.L_17:
        /*0048*/ 	.byte	0x03, 0x50
        /*004a*/ 	.short	0x0000


	//----- nvinfo : EIATTR_MAXREG_COUNT
	.align		4
        /*004c*/ 	.byte	0x03, 0x1b
        /*004e*/ 	.short	0x00ff


	//----- nvinfo : EIATTR_EXIT_INSTR_OFFSETS
	.align		4
        /*0050*/ 	.byte	0x04, 0x1c
        /*0052*/ 	.short	(.L_19 - .L_18)


	//   ....[0]....
.L_18:
        /*0054*/ 	.word	0x00004170


	//----- nvinfo : EIATTR_REQNTID
	.align		4
.L_19:
        /*0058*/ 	.byte	0x04, 0x10
        /*005a*/ 	.short	(.L_21 - .L_20)
.L_20:
        /*005c*/ 	.word	0x00000080
        /*0060*/ 	.word	0x00000001
        /*0064*/ 	.word	0x00000001


	//----- nvinfo : EIATTR_CBANK_PARAM_SIZE
	.align		4
.L_21:
        /*0068*/ 	.byte	0x03, 0x19
        /*006a*/ 	.short	0x001c


	//----- nvinfo : EIATTR_PARAM_CBANK
	.align		4
        /*006c*/ 	.byte	0x04, 0x0a
        /*006e*/ 	.short	(.L_23 - .L_22)
	.align		4
.L_22:
        /*0070*/ 	.word	index@(.nv.constant0.triton_poi_fused_max_pool2d_with_indices_14)
        /*0074*/ 	.short	0x0210
        /*0076*/ 	.short	0x001c


	//----- nvinfo : EIATTR_SW_WAR
	.align		4
.L_23:
        /*0078*/ 	.byte	0x04, 0x36
        /*007a*/ 	.short	(.L_25 - .L_24)
.L_24:
        /*007c*/ 	.word	0x00000008
.L_25:


//--------------------- .nv.callgraph             --------------------------
	.section	.nv.callgraph,"",@"SHT_CUDA_CALLGRAPH"
	.align	4
	.sectionentsize	8
	.align		4
        /*0000*/ 	.word	0x00000000
	.align		4
        /*0004*/ 	.word	0xffffffff
	.align		4
        /*0008*/ 	.word	0x00000000
	.align		4
        /*000c*/ 	.word	0xfffffffe
	.align		4
        /*0010*/ 	.word	0x00000000
	.align		4
        /*0014*/ 	.word	0xfffffffd
	.align		4
        /*0018*/ 	.word	0x00000000
	.align		4
        /*001c*/ 	.word	0xfffffffc


//--------------------- .text.triton_poi_fused_max_pool2d_with_indices_14 --------------------------
	.section	.text.triton_poi_fused_max_pool2d_with_indices_14,"ax",@progbits
	.sectionflags	@"SHF_BARRIERS=1"
	.align	128
        .global         triton_poi_fused_max_pool2d_with_indices_14
        .type           triton_poi_fused_max_pool2d_with_indices_14,@function
        .size           triton_poi_fused_max_pool2d_with_indices_14,(.L_x_1 - triton_poi_fused_max_pool2d_with_indices_14)
        .other          triton_poi_fused_max_pool2d_with_indices_14,@"STO_CUDA_ENTRY STV_DEFAULT"
triton_poi_fused_max_pool2d_with_indices_14:
.text.triton_poi_fused_max_pool2d_with_indices_14:
[----:B------:R-:W-:Y:S01]  /*0000*/  LDC R1, c[0x0][0x28] ;  /* 0x00000a00ff017b82 */ /* 0x000fe20000000800 */
[----:B------:R-:W1:Y:S01]  /*0010*/  S2R R5, SR_TID.X ;  /* 0x0000000000057919 */ /* 0x000e620000002100 */
[----:B------:R-:W-:Y:S01]  /*0020*/  ULDC.64 UR4, c[0x0][0x210] ;  /* 0x0000840000047ab9 */ /* 0x000fe20000000a00 */
[----:B------:R-:W-:Y:S01]  /*0030*/  ULDC.64 UR6, c[0x0][0x208] ;  /* 0x0000820000067ab9 */ /* 0x000fe20000000a00 */
[----:B------:R-:W-:Y:S01]  /*0040*/  ULDC.64 UR8, c[0x0][0x220] ;  /* 0x0000880000087ab9 */ /* 0x000fe20000000a00 */
[----:B------:R-:W2:Y:S01]  /*0050*/  S2R R6, SR_CTAID.X ;  /* 0x0000000000067919 */ /* 0x000ea20000002500 */
[----:B-1----:R-:W-:Y:S02]  /*0060*/  IMAD.SHL.U32 R2, R5, 0x8, RZ ;  /* 0x0000000805027824 */ /* 0x002fe400078e00ff */
[----:B--2---:R-:W-:-:S03]  /*0070*/  IMAD.SHL.U32 R0, R6, 0x400, RZ ;  /* 0x0000040006007824 */ /* 0x004fc600078e00ff */
[----:B------:R-:W-:Y:S02]  /*0080*/  LOP3.LUT R13, R2, 0x3f8, RZ, 0xc0, !PT ;  /* 0x000003f8020d7812 */ /* 0x000fe400078ec0ff */
[----:B------:R-:W-:Y:S02]  /*0090*/  SHF.R.S32.HI R15, RZ, 0x15, R6 ;  /* 0x00000015ff0f7819 */ /* 0x000fe40000011406 */
[----:B------:R-:W-:Y:S02]  /*00a0*/  LOP3.LUT R4, R0, R13, RZ, 0xfc, !PT ;  /* 0x0000000d00047212 */ /* 0x000fe400078efcff */
[----:B------:R-:W-:Y:S02]  /*00b0*/  SGXT R15, R15, 0x1 ;  /* 0x000000010f0f781a */ /* 0x000fe40000000200 */
[----:B------:R-:W-:Y:S02]  /*00c0*/  SHF.R.S32.HI R3, RZ, 0x1f, R4 ;  /* 0x0000001fff037819 */ /* 0x000fe40000011404 */
[----:B------:R-:W-:-:S02]  /*00d0*/  LEA.HI R9, R15, R4, RZ, 0xb ;  /* 0x000000040f097211 */ /* 0x000fc400078f58ff */
[----:B------:R-:W-:Y:S02]  /*00e0*/  LEA.HI R6, R3, R4, RZ, 0x7 ;  /* 0x0000000403067211 */ /* 0x000fe400078f38ff */
[----:B------:R-:W1:Y:S01]  /*00f0*/  LDC.64 R2, c[0x0][0x210] ;  /* 0x00008400ff027b82 */ /* 0x000e620000000a00 */
[----:B------:R-:W-:Y:S01]  /*0100*/  IMAD.SHL.U32 R9, R9, 0x10, RZ ;  /* 0x0000001009097824 */ /* 0x000fe200078e00ff */
[----:B------:R-:W-:-:S04]  /*0110*/  SHF.R.S32.HI R7, RZ, 0x7, R6 ;  /* 0x00000007ff077819 */ /* 0x000fc80000011406 */
[----:B------:R-:W-:Y:S02]  /*0120*/  LEA.HI R8, R7, R7, RZ, 0x4 ;  /* 0x0000000707087211 */ /* 0x000fe400078f20ff */
[----:B------:R-:W-:Y:S02]  /*0130*/  LOP3.LUT R9, R9, 0xffff8000, RZ, 0xc0, !PT ;  /* 0xffff800009097812 */ /* 0x000fe400078ec0ff */
[----:B------:R-:W-:-:S05]  /*0140*/  LOP3.LUT R8, R8, 0x7ffff0, RZ, 0xc0, !PT ;  /* 0x007ffff008087812 */ /* 0x000fca00078ec0ff */
[----:B------:R-:W-:Y:S01]  /*0150*/  IMAD.IADD R8, R7, 0x1, -R8 ;  /* 0x0000000107087824 */ /* 0x000fe200078e0a08 */
[----:B------:R-:W-:-:S03]  /*0160*/  LOP3.LUT R7, R6, 0xffffff80, RZ, 0xc0, !PT ;  /* 0xffffff8006077812 */ /* 0x000fc600078ec0ff */
[----:B------:R-:W-:Y:S02]  /*0170*/  IMAD R20, R8, 0x200, R9 ;  /* 0x0000020008147824 */ /* 0x000fe400078e0209 */
[----:B------:R-:W-:-:S03]  /*0180*/  IMAD.IADD R7, R4, 0x1, -R7 ;  /* 0x0000000104077824 */ /* 0x000fc600078e0a07 */
[--C-:B------:R-:W-:Y:S01]  /*0190*/  SHF.R.S32.HI R12, RZ, 0x1f, R20.reuse ;  /* 0x0000001fff0c7819 */ /* 0x100fe20000011414 */
[----:B------:R-:W-:Y:S01]  /*01a0*/  IMAD.IADD R9, R7, 0x1, R20 ;  /* 0x0000000107097824 */ /* 0x000fe200078e0214 */
[----:B------:R-:W-:-:S03]  /*01b0*/  IADD3 R6, P0, R7, R20, RZ ;  /* 0x0000001407067210 */ /* 0x000fc60007f1e0ff */
[----:B-1----:R-:W-:Y:S01]  /*01c0*/  IMAD.WIDE R8, R9, 0x4, R2 ;  /* 0x0000000409087825 */ /* 0x002fe200078e0202 */
[----:B------:R-:W-:Y:S02]  /*01d0*/  LEA.HI.X.SX32 R11, R7, R12, 0x1, P0 ;  /* 0x0000000c070b7211 */ /* 0x000fe400000f0eff */
[C---:B------:R-:W-:Y:S02]  /*01e0*/  LEA R10, P0, R6.reuse, UR4, 0x2 ;  /* 0x00000004060a7c11 */ /* 0x040fe4000f8010ff */
[----:B------:R-:W2:Y:S02]  /*01f0*/  LDG.E.128 R16, desc[UR6][R8.64] ;  /* 0x0000000608107981 */ /* 0x000ea4000c1e1d00 */
[----:B------:R-:W-:-:S05]  /*0200*/  LEA.HI.X R11, R6, UR5, R11, 0x2, P0 ;  /* 0x00000005060b7c11 */ /* 0x000fca00080f140b */
[----:B------:R-:W2:Y:S04]  /*0210*/  LDG.E.128 R24, desc[UR6][R10.64+0x200] ;  /* 0x000200060a187981 */ /* 0x000ea8000c1e1d00 */
[----:B------:R-:W3:Y:S01]  /*0220*/  LDG.E.128 R44, desc[UR6][R10.64+0x400] ;  /* 0x000400060a2c7981 */ /* 0x000ee2000c1e1d00 */
[----:B------:R-:W-:-:S04]  /*0230*/  LOP3.LUT R6, R0, 0x4, R13, 0xfe, !PT ;  /* 0x0000000400067812 */ /* 0x000fc800078efe0d */
[----:B------:R-:W-:-:S04]  /*0240*/  LEA.HI R15, R15, R6, RZ, 0x7 ;  /* 0x000000060f0f7211 */ /* 0x000fc800078f38ff */
[----:B------:R-:W-:-:S05]  /*0250*/  LOP3.LUT R15, R15, 0xffffff80, RZ, 0xc0, !PT ;  /* 0xffffff800f0f7812 */ /* 0x000fca00078ec0ff */
[----:B------:R-:W-:Y:S01]  /*0260*/  IMAD.IADD R6, R6, 0x1, -R15 ;  /* 0x0000000106067824 */ /* 0x000fe200078e0a0f */
[----:B--2---:R-:W-:Y:S02]  /*0270*/  FSETP.GT.AND P2, PT, R26, R18, PT ;  /* 0x000000121a00720b */ /* 0x004fe40003f44000 */
[----:B------:R-:W-:Y:S02]  /*0280*/  FSETP.GT.AND P5, PT, R27, R19, PT ;  /* 0x000000131b00720b */ /* 0x000fe40003fa4000 */
[----:B------:R-:W-:Y:S02]  /*0290*/  FSETP.GT.AND P4, PT, R25, R17, PT ;  /* 0x000000111900720b */ /* 0x000fe40003f84000 */
[----:B------:R-:W-:Y:S02]  /*02a0*/  FSETP.GT.AND P3, PT, R24, R16, PT ;  /* 0x000000101800720b */ /* 0x000fe40003f64000 */
[----:B------:R-:W-:Y:S02]  /*02b0*/  FSETP.NAN.AND P0, PT, R26, R26, PT ;  /* 0x0000001a1a00720b */ /* 0x000fe40003f08000 */
[----:B------:R-:W-:-:S02]  /*02c0*/  P2R R39, PR, RZ, 0x4 ;  /* 0x00000004ff277803 */ /* 0x000fc40000000000 */
[----:B------:R-:W-:Y:S02]  /*02d0*/  FSETP.NAN.AND P1, PT, R27, R27, PT ;  /* 0x0000001b1b00720b */ /* 0x000fe40003f28000 */
[----:B------:R-:W-:Y:S02]  /*02e0*/  @!P2 SEL R26, R26, R18, P0 ;  /* 0x000000121a1aa207 */ /* 0x000fe40000000000 */
[----:B------:R-:W-:Y:S02]  /*02f0*/  FSETP.NAN.AND P2, PT, R25, R25, PT ;  /* 0x000000191900720b */ /* 0x000fe40003f48000 */
[----:B------:R-:W-:Y:S02]  /*0300*/  FSETP.NAN.AND P0, PT, R24, R24, PT ;  /* 0x000000181800720b */ /* 0x000fe40003f08000 */
[----:B------:R-:W-:Y:S02]  /*0310*/  @!P5 SEL R27, R27, R19, P1 ;  /* 0x000000131b1bd207 */ /* 0x000fe40000800000 */
[----:B------:R-:W-:-:S02]  /*0320*/  @!P4 SEL R25, R25, R17, P2 ;  /* 0x000000111919c207 */ /* 0x000fc40001000000 */
[----:B------:R-:W-:Y:S02]  /*0330*/  @!P3 SEL R24, R24, R16, P0 ;  /* 0x000000101818b207 */ /* 0x000fe40000000000 */
[----:B------:R-:W2:Y:S01]  /*0340*/  LDG.E.128 R16, desc[UR6][R10.64+0x600] ;  /* 0x000600060a107981 */ /* 0x000ea2000c1e1d00 */
[-C--:B---3--:R-:W-:Y:S02]  /*0350*/  FSETP.NAN.AND P1, PT, R44, R44.reuse, PT ;  /* 0x0000002c2c00720b */ /* 0x088fe40003f28000 */
[----:B------:R-:W-:Y:S02]  /*0360*/  FSETP.NAN.AND P0, PT, R45, R45, PT ;  /* 0x0000002d2d00720b */ /* 0x000fe40003f08000 */
[----:B------:R-:W-:-:S04]  /*0370*/  FSETP.GEU.AND P2, PT, R24, R44, PT ;  /* 0x0000002c1800720b */ /* 0x000fc80003f4e000 */
[----:B------:R-:W-:-:S05]  /*0380*/  P2R R31, PR, RZ, 0x4 ;  /* 0x00000004ff1f7803 */ /* 0x000fca0000000000 */
[----:B------:R-:W-:Y:S02]  /*0390*/  @!P1 SEL R44, R44, R24, !P2 ;  /* 0x000000182c2c9207 */ /* 0x000fe40005000000 */
[----:B------:R-:W-:-:S04]  /*03a0*/  FSETP.GEU.AND P2, PT, R25, R45, PT ;  /* 0x0000002d1900720b */ /* 0x000fc80003f4e000 */
[----:B------:R-:W-:Y:S02]  /*03b0*/  @!P0 SEL R45, R45, R25, !P2 ;  /* 0x000000192d2d8207 */ /* 0x000fe40005000000 */
[----:B------:R-:W-:-:S04]  /*03c0*/  IADD3 R8, P0, R6, R20, RZ ;  /* 0x0000001406087210 */ /* 0x000fc80007f1e0ff */
[----:B------:R-:W-:Y:S02]  /*03d0*/  LEA.HI.X.SX32 R9, R6, R12, 0x1, P0 ;  /* 0x0000000c06097211 */ /* 0x000fe400000f0eff */
[----:B------:R-:W-:-:S04]  /*03e0*/  LEA R22, P0, R8, UR4, 0x2 ;  /* 0x0000000408167c11 */ /* 0x000fc8000f8010ff */
[----:B------:R-:W-:Y:S01]  /*03f0*/  LEA.HI.X R23, R8, UR5, R9, 0x2, P0 ;  /* 0x0000000508177c11 */ /* 0x000fe200080f1409 */
[----:B------:R-:W-:-:S04]  /*0400*/  IMAD.IADD R9, R6, 0x1, R20 ;  /* 0x0000000106097824 */ /* 0x000fc800078e0214 */
[----:B------:R-:W-:Y:S01]  /*0410*/  IMAD.WIDE R8, R9, 0x4, R2 ;  /* 0x0000000409087825 */ /* 0x000fe200078e0202 */
[----:B------:R-:W3:Y:S05]  /*0420*/  LDG.E.128 R12, desc[UR6][R22.64+0x200] ;  /* 0x00020006160c7981 */ /* 0x000eea000c1e1d00 */
[----:B------:R-:W3:Y:S01]  /*0430*/  LDG.E.128 R8, desc[UR6][R8.64] ;  /* 0x0000000608087981 */ /* 0x000ee2000c1e1d00 */
[-C--:B------:R-:W-:Y:S02]  /*0440*/  FSETP.NAN.AND P0, PT, R46, R46.reuse, PT ;  /* 0x0000002e2e00720b */ /* 0x080fe40003f08000 */
[----:B------:R-:W-:-:S11]  /*0450*/  FSETP.GEU.AND P1, PT, R26, R46, PT ;  /* 0x0000002e1a00720b */ /* 0x000fd60003f2e000 */
[----:B------:R-:W-:Y:S02]  /*0460*/  @!P0 SEL R46, R46, R26, !P1 ;  /* 0x0000001a2e2e8207 */ /* 0x000fe40004800000 */
[-C--:B------:R-:W-:Y:S02]  /*0470*/  FSETP.NAN.AND P0, PT, R47, R47.reuse, PT ;  /* 0x0000002f2f00720b */ /* 0x080fe40003f08000 */
[----:B------:R-:W-:Y:S02]  /*0480*/  P2R R30, PR, RZ, 0x2 ;  /* 0x00000002ff1e7803 */ /* 0x000fe40000000000 */
[----:B------:R-:W-:-:S09]  /*0490*/  FSETP.GEU.AND P1, PT, R27, R47, PT ;  /* 0x0000002f1b00720b */ /* 0x000fd20003f2e000 */
[----:B------:R-:W-:Y:S02]  /*04a0*/  @!P0 SEL R47, R47, R27, !P1 ;  /* 0x0000001b2f2f8207 */ /* 0x000fe40004800000 */
[----:B------:R-:W-:Y:S02]  /*04b0*/  P2R R28, PR, RZ, 0x2 ;  /* 0x00000002ff1c7803 */ /* 0x000fe40000000000 */
[-C--:B--2---:R-:W-:Y:S02]  /*04c0*/  FSETP.NAN.AND P0, PT, R19, R19.reuse, PT ;  /* 0x000000131300720b */ /* 0x084fe40003f08000 */
[----:B------:R-:W-:-:S11]  /*04d0*/  FSETP.GEU.AND P1, PT, R47, R19, PT ;  /* 0x000000132f00720b */ /* 0x000fd60003f2e000 */
[----:B------:R-:W-:Y:S02]  /*04e0*/  @!P0 SEL R19, R19, R47, !P1 ;  /* 0x0000002f13138207 */ /* 0x000fe40004800000 */
[-C--:B------:R-:W-:Y:S02]  /*04f0*/  FSETP.NAN.AND P0, PT, R18, R18.reuse, PT ;  /* 0x000000121200720b */ /* 0x080fe40003f08000 */
[----:B------:R-:W-:Y:S02]  /*0500*/  P2R R32, PR, RZ, 0x2 ;  /* 0x00000002ff207803 */ /* 0x000fe40000000000 */
[----:B------:R-:W-:-:S09]  /*0510*/  FSETP.GEU.AND P1, PT, R46, R18, PT ;  /* 0x000000122e00720b */ /* 0x000fd20003f2e000 */
[----:B------:R-:W-:Y:S02]  /*0520*/  @!P0 SEL R18, R18, R46, !P1 ;  /* 0x0000002e12128207 */ /* 0x000fe40004800000 */
[-C--:B------:R-:W-:Y:S02]  /*0530*/  FSETP.NAN.AND P0, PT, R17, R17.reuse, PT ;  /* 0x000000111100720b */ /* 0x080fe40003f08000 */
[----:B------:R-:W-:Y:S02]  /*0540*/  P2R R33, PR, RZ, 0x2 ;  /* 0x00000002ff217803 */ /* 0x000fe40000000000 */
[----:B------:R-:W-:-:S09]  /*0550*/  FSETP.GEU.AND P1, PT, R45, R17, PT ;  /* 0x000000112d00720b */ /* 0x000fd20003f2e000 */
[----:B------:R-:W-:Y:S02]  /*0560*/  @!P0 SEL R17, R17, R45, !P1 ;  /* 0x0000002d11118207 */ /* 0x000fe40004800000 */
[-C--:B------:R-:W-:Y:S02]  /*0570*/  FSETP.NAN.AND P0, PT, R16, R16.reuse, PT ;  /* 0x000000101000720b */ /* 0x080fe40003f08000 */
[----:B------:R-:W-:Y:S02]  /*0580*/  P2R R34, PR, RZ, 0x2 ;  /* 0x00000002ff227803 */ /* 0x000fe40000000000 */
[----:B------:R-:W-:-:S04]  /*0590*/  FSETP.GEU.AND P1, PT, R44, R16, PT ;  /* 0x000000102c00720b */ /* 0x000fc80003f2e000 */
[----:B------:R-:W-:-:S05]  /*05a0*/  P2R R35, PR, RZ, 0x2 ;  /* 0x00000002ff237803 */ /* 0x000fca0000000000 */
[----:B------:R-:W-:Y:S02]  /*05b0*/  @!P0 SEL R16, R16, R44, !P1 ;  /* 0x0000002c10108207 */ /* 0x000fe40004800000 */
[C---:B---3--:R-:W-:Y:S02]  /*05c0*/  FSETP.GT.AND P1, PT, R15.reuse, R11, PT ;  /* 0x0000000b0f00720b */ /* 0x048fe40003f24000 */
[----:B------:R-:W-:Y:S02]  /*05d0*/  FSETP.NAN.AND P0, PT, R15, R15, PT ;  /* 0x0000000f0f00720b */ /* 0x000fe40003f08000 */
[----:B------:R-:W-:-:S09]  /*05e0*/  P2R R50, PR, RZ, 0x2 ;  /* 0x00000002ff327803 */ /* 0x000fd20000000000 */
[----:B------:R-:W-:Y:S02]  /*05f0*/  @!P1 SEL R15, R15, R11, P0 ;  /* 0x0000000b0f0f9207 */ /* 0x000fe40000000000 */
[C---:B------:R-:W-:Y:S02]  /*0600*/  FSETP.GT.AND P1, PT, R14.reuse, R10, PT ;  /* 0x0000000a0e00720b */ /* 0x040fe40003f24000 */
        /* <DEDUP_REMOVED lines=8> */
[----:B------:R-:W-:-:S11]  /*0690*/  FSETP.NAN.AND P0, PT, R12, R12, PT ;  /* 0x0000000c0c00720b */ /* 0x000fd60003f08000 */
[----:B------:R-:W-:Y:S02]  /*06a0*/  @!P1 SEL R12, R12, R8, P0 ;  /* 0x000000080c0c9207 */ /* 0x000fe40000000000 */
[----:B------:R-:W2:Y:S01]  /*06b0*/  LDG.E.128 R8, desc[UR6][R22.64+0x400] ;  /* 0x0004000616087981 */ /* 0x000ea2000c1e1d00 */
        /* <DEDUP_REMOVED lines=16> */
[----:B------:R1:W2:Y:S01]  /*07c0*/  LDG.E.128 R12, desc[UR6][R22.64+0x600] ;  /* 0x00060006160c7981 */ /* 0x0002a2000c1e1d00 */
[----:B------:R-:W-:Y:S01]  /*07d0*/  P2R R36, PR, RZ, 0x2 ;  /* 0x00000002ff247803 */ /* 0x000fe20000000000 */
[----:B------:R-:W-:-:S04]  /*07e0*/  VIADD R21, R20, 0x2000 ;  /* 0x0000200014157836 */ /* 0x000fc80000000000 */
[----:B-1----:R-:W-:-:S04]  /*07f0*/  IMAD.IADD R23, R7, 0x1, R21 ;  /* 0x0000000107177824 */ /* 0x002fc800078e0215 */
[----:B------:R-:W-:Y:S01]  /*0800*/  IMAD.WIDE R22, R23, 0x4, R2 ;  /* 0x0000000417167825 */ /* 0x000fe200078e0202 */
        /* <DEDUP_REMOVED lines=185> */
[----:B------:R-:W-:Y:S01]  /*13a0*/  P2R R86, PR, RZ, 0x2 ;  /* 0x00000002ff567803 */ /* 0x000fe20000000000 */
[----:B------:R-:W-:Y:S01]  /*13b0*/  IMAD.IADD R9, R6, 0x1, R21 ;  /* 0x0000000106097824 */ /* 0x000fe200078e0215 */
[----:B------:R-:W-:-:S09]  /*13c0*/  FSETP.GEU.AND P1, PT, R8, R12, PT ;  /* 0x0000000c0800720b */ /* 0x000fd20003f2e000 */
[----:B------:R-:W-:Y:S01]  /*13d0*/  @!P0 SEL R12, R12, R8, !P1 ;  /* 0x000000080c0c8207 */ /* 0x000fe20004800000 */
[----:B------:R-:W-:-:S05]  /*13e0*/  IMAD.WIDE R8, R9, 0x4, R2 ;  /* 0x0000000409087825 */ /* 0x000fca00078e0202 */
        /* <DEDUP_REMOVED lines=21> */
[----:B------:R-:W-:Y:S01]  /*1540*/  P2R R91, PR, RZ, 0x2 ;  /* 0x00000002ff5b7803 */ /* 0x000fe20000000000 */
[----:B------:R-:W-:-:S04]  /*1550*/  VIADD R21, R20, 0x4100 ;  /* 0x0000410014157836 */ /* 0x000fc80000000000 */
[----:B------:R-:W-:-:S04]  /*1560*/  IMAD.IADD R23, R7, 0x1, R21 ;  /* 0x0000000107177824 */ /* 0x000fc800078e0215 */
[----:B------:R-:W-:Y:S01]  /*1570*/  IMAD.WIDE R22, R23, 0x4, R2 ;  /* 0x0000000417167825 */ /* 0x000fe200078e0202 */
[-C--:B--2---:R-:W-:Y:S02]  /*1580*/  FSETP.NAN.AND P0, PT, R16, R16.reuse, PT ;  /* 0x000000101000720b */ /* 0x084fe40003f08000 */
[----:B------:R-:W-:-:S11]  /*1590*/  FSETP.GEU.AND P1, PT, R12, R16, PT ;  /* 0x000000100c00720b */ /* 0x000fd60003f2e000 */
[----:B------:R-:W-:Y:S02]  /*15a0*/  @!P0 SEL R16, R16, R12, !P1 ;  /* 0x0000000c10108207 */ /* 0x000fe40004800000 */
[-C--:B------:R-:W-:Y:S02]  /*15b0*/  FSETP.NAN.AND P0, PT, R17, R17.reuse, PT ;  /* 0x000000111100720b */ /* 0x080fe40003f08000 */
[----:B------:R-:W-:Y:S02]  /*15c0*/  P2R R92, PR, RZ, 0x2 ;  /* 0x00000002ff5c7803 */ /* 0x000fe40000000000 */
[----:B------:R-:W-:-:S09]  /*15d0*/  FSETP.GEU.AND P1, PT, R13, R17, PT ;  /* 0x000000110d00720b */ /* 0x000fd20003f2e000 */
[----:B------:R-:W-:Y:S01]  /*15e0*/  @!P0 SEL R17, R17, R13, !P1 ;  /* 0x0000000d11118207 */ /* 0x000fe20004800000 */
[----:B------:R-:W-:-:S04]  /*15f0*/  IMAD.IADD R13, R6, 0x1, R10 ;  /* 0x00000001060d7824 */ /* 0x000fc800078e020a */
[----:B------:R-:W-:-:S05]  /*1600*/  IMAD.WIDE R12, R13, 0x4, R2 ;  /* 0x000000040d0c7825 */ /* 0x000fca00078e0202 */
[----:B------:R-:W2:Y:S01]  /*1610*/  LDG.E.128 R8, desc[UR6][R12.64] ;  /* 0x000000060c087981 */ /* 0x000ea2000c1e1d00 */
        /* <DEDUP_REMOVED lines=8> */
[----:B------:R1:W3:Y:S01]  /*16a0*/  LDG.E.128 R12, desc[UR6][R22.64] ;  /* 0x00000006160c7981 */ /* 0x0002e2000c1e1d00 */
        /* <DEDUP_REMOVED lines=18> */
[-C--:B---3--:R-:W-:Y:S02]  /*17d0*/  FSETP.NAN.AND P0, PT, R15, R15.reuse, PT ;  /* 0x0000000f0f00720b */ /* 0x088fe40003f08000 */
        /* <DEDUP_REMOVED lines=172> */
[----:B------:R-:W-:Y:S02]  /*22a0*/  P2R R131, PR, RZ, 0x2 ;  /* 0x00000002ff837803 */ /* 0x000fe40000000000 */
[----:B------:R-:W-:Y:S02]  /*22b0*/  P2R R38, PR, RZ, 0x8 ;  /* 0x00000008ff267803 */ /* 0x000fe40000000000 */
[----:B------:R-:W-:Y:S01]  /*22c0*/  P2R R29, PR, RZ, 0x4 ;  /* 0x00000004ff1d7803 */ /* 0x000fe20000000000 */
[----:B-1----:R-:W-:Y:S01]  /*22d0*/  VIADD R22, R20, 0x6180 ;  /* 0x0000618014167836 */ /* 0x002fe20000000000 */
[----:B------:R-:W-:-:S03]  /*22e0*/  P2R R37, PR, RZ, 0x10 ;  /* 0x00000010ff257803 */ /* 0x000fc60000000000 */
[----:B------:R-:W-:-:S04]  /*22f0*/  IMAD.IADD R21, R7, 0x1, R22 ;  /* 0x0000000107157824 */ /* 0x000fc800078e0216 */
[----:B------:R-:W-:Y:S01]  /*2300*/  IMAD.WIDE R20, R21, 0x4, R2 ;  /* 0x0000000415147825 */ /* 0x000fe200078e0202 */
[-C--:B--2---:R-:W-:Y:S02]  /*2310*/  FSETP.NAN.AND P1, PT, R14, R14.reuse, PT ;  /* 0x0000000e0e00720b */ /* 0x084fe40003f28000 */
[----:B------:R-:W-:Y:S02]  /*2320*/  FSETP.GEU.AND P0, PT, R18, R14, PT ;  /* 0x0000000e1200720b */ /* 0x000fe40003f0e000 */
[----:B------:R-:W-:-:S09]  /*2330*/  FSETP.NAN.AND P3, PT, R12, R12, PT ;  /* 0x0000000c0c00720b */ /* 0x000fd20003f68000 */
[----:B------:R-:W-:Y:S02]  /*2340*/  @!P1 SEL R14, R14, R18, !P0 ;  /* 0x000000120e0e9207 */ /* 0x000fe40004000000 */
[-C--:B------:R-:W-:Y:S02]  /*2350*/  FSETP.NAN.AND P1, PT, R13, R13.reuse, PT ;  /* 0x0000000d0d00720b */ /* 0x080fe40003f28000 */
[----:B------:R-:W-:-:S11]  /*2360*/  FSETP.GEU.AND P2, PT, R17, R13, PT ;  /* 0x0000000d1100720b */ /* 0x000fd60003f4e000 */
[----:B------:R-:W-:Y:S02]  /*2370*/  @!P1 SEL R13, R13, R17, !P2 ;  /* 0x000000110d0d9207 */ /* 0x000fe40005000000 */
[----:B------:R-:W-:-:S04]  /*2380*/  FSETP.GEU.AND P1, PT, R16, R12, PT ;  /* 0x0000000c1000720b */ /* 0x000fc80003f2e000 */
[----:B------:R-:W-:Y:S02]  /*2390*/  @!P3 SEL R12, R12, R16, !P1 ;  /* 0x000000100c0cb207 */ /* 0x000fe40004800000 */
[-C--:B------:R-:W-:Y:S02]  /*23a0*/  FSETP.NAN.AND P3, PT, R15, R15.reuse, PT ;  /* 0x0000000f0f00720b */ /* 0x080fe40003f68000 */
[----:B------:R-:W-:-:S11]  /*23b0*/  FSETP.GEU.AND P4, PT, R19, R15, PT ;  /* 0x0000000f1300720b */ /* 0x000fd60003f8e000 */
[----:B------:R-:W-:Y:S02]  /*23c0*/  @!P3 SEL R15, R15, R19, !P4 ;  /* 0x000000130f0fb207 */ /* 0x000fe40006000000 */
[----:B------:R-:W2:Y:S01]  /*23d0*/  LDG.E.128 R16, desc[UR6][R20.64] ;  /* 0x0000000614107981 */ /* 0x000ea2000c1e1d00 */
[----:B------:R-:W-:Y:S01]  /*23e0*/  P2R R23, PR, RZ, 0x1 ;  /* 0x00000001ff177803 */ /* 0x000fe20000000000 */
        /* <DEDUP_REMOVED lines=19> */
[----:B------:R-:W-:-:S04]  /*2520*/  ISETP.NE.AND P1, PT, R52, RZ, PT ;  /* 0x000000ff3400720c */ /* 0x000fc80003f25270 */
[----:B------:R-:W-:Y:S02]  /*2530*/  P2R R137, PR, RZ, 0x2 ;  /* 0x00000002ff897803 */ /* 0x000fe40000000000 */
[----:B------:R-:W-:-:S04]  /*2540*/  ISETP.NE.AND P1, PT, R50, RZ, PT ;  /* 0x000000ff3200720c */ /* 0x000fc80003f25270 */
[----:B------:R-:W-:Y:S02]  /*2550*/  P2R R136, PR, RZ, 0x2 ;  /* 0x00000002ff887803 */ /* 0x000fe40000000000 */
[----:B------:R-:W-:-:S04]  /*2560*/  ISETP.NE.AND P1, PT, R54, RZ, PT ;  /* 0x000000ff3600720c */ /* 0x000fc80003f25270 */
[----:B------:R-:W-:Y:S02]  /*2570*/  P2R R52, PR, RZ, 0x2 ;  /* 0x00000002ff347803 */ /* 0x000fe40000000000 */
[----:B------:R-:W-:Y:S02]  /*2580*/  ISETP.NE.AND P1, PT, R49, RZ, PT ;  /* 0x000000ff3100720c */ /* 0x000fe40003f25270 */
[----:B------:R-:W-:Y:S02]  /*2590*/  P2R R40, PR, RZ, 0x20 ;  /* 0x00000020ff287803 */ /* 0x000fe40000000000 */
        /* <DEDUP_REMOVED lines=8> */
[----:B------:R-:W-:-:S04]  /*2620*/  ISETP.NE.AND P1, PT, R37, RZ, PT ;  /* 0x000000ff2500720c */ /* 0x000fc80003f25270 */
[----:B------:R-:W-:Y:S02]  /*2630*/  P2R R39, PR, RZ, 0x2 ;  /* 0x00000002ff277803 */ /* 0x000fe40000000000 */
[----:B------:R-:W-:-:S04]  /*2640*/  ISETP.NE.AND P1, PT, R38, RZ, PT ;  /* 0x000000ff2600720c */ /* 0x000fc80003f25270 */
[----:B------:R-:W-:Y:S02]  /*2650*/  P2R R38, PR, RZ, 0x2 ;  /* 0x00000002ff267803 */ /* 0x000fe40000000000 */
[----:B------:R-:W-:Y:S02]  /*2660*/  P2R R132, PR, RZ, 0x4 ;  /* 0x00000004ff847803 */ /* 0x000fe40000000000 */
[----:B------:R-:W-:Y:S02]  /*2670*/  ISETP.NE.AND P2, PT, R51, RZ, PT ;  /* 0x000000ff3300720c */ /* 0x000fe40003f45270 */
[----:B------:R-:W-:Y:S02]  /*2680*/  P2R R37, PR, RZ, 0x1 ;  /* 0x00000001ff257803 */ /* 0x000fe40000000000 */
[----:B------:R-:W-:Y:S02]  /*2690*/  ISETP.NE.AND P0, PT, R48, RZ, PT ;  /* 0x000000ff3000720c */ /* 0x000fe40003f05270 */
[----:B--2---:R-:W-:-:S02]  /*26a0*/  FSETP.NAN.AND P4, PT, R8, R8, PT ;  /* 0x000000080800720b */ /* 0x004fc40003f88000 */
[----:B------:R-:W-:Y:S02]  /*26b0*/  FSETP.NAN.AND P5, PT, R9, R9, PT ;  /* 0x000000090900720b */ /* 0x000fe40003fa8000 */
[----:B------:R-:W-:Y:S02]  /*26c0*/  FSETP.GEU.AND P3, PT, R12, R8, PT ;  /* 0x000000080c00720b */ /* 0x000fe40003f6e000 */
[----:B------:R-:W-:Y:S02]  /*26d0*/  FSETP.NAN.AND P6, PT, R10, R10, PT ;  /* 0x0000000a0a00720b */ /* 0x000fe40003fc8000 */
[----:B------:R-:W-:-:S05]  /*26e0*/  FSETP.NAN.AND P1, PT, R11, R11, PT ;  /* 0x0000000b0b00720b */ /* 0x000fca0003f28000 */
[----:B------:R-:W-:Y:S02]  /*26f0*/  @!P4 SEL R8, R8, R12, !P3 ;  /* 0x0000000c0808c207 */ /* 0x000fe40005800000 */
[----:B------:R-:W-:-:S04]  /*2700*/  FSETP.GEU.AND P4, PT, R13, R9, PT ;  /* 0x000000090d00720b */ /* 0x000fc80003f8e000 */
[----:B------:R-:W-:Y:S02]  /*2710*/  @!P5 SEL R9, R9, R13, !P4 ;  /* 0x0000000d0909d207 */ /* 0x000fe40006000000 */
[----:B------:R-:W-:-:S04]  /*2720*/  FSETP.GEU.AND P5, PT, R14, R10, PT ;  /* 0x0000000a0e00720b */ /* 0x000fc80003fae000 */
[----:B------:R-:W-:Y:S02]  /*2730*/  @!P6 SEL R10, R10, R14, !P5 ;  /* 0x0000000e0a0ae207 */ /* 0x000fe40006800000 */
[----:B------:R-:W-:Y:S02]  /*2740*/  FSETP.GEU.AND P6, PT, R15, R11, PT ;  /* 0x0000000b0f00720b */ /* 0x000fe40003fce000 */
[----:B------:R-:W-:Y:S02]  /*2750*/  P2R R22, PR, RZ, 0x8 ;  /* 0x00000008ff167803 */ /* 0x000fe40000000000 */
[----:B------:R-:W-:Y:S02]  /*2760*/  ISETP.NE.AND P3, PT, R28, RZ, PT ;  /* 0x000000ff1c00720c */ /* 0x000fe40003f65270 */
[----:B------:R-:W-:Y:S02]  /*2770*/  P2R R28, PR, RZ, 0x10 ;  /* 0x00000010ff1c7803 */ /* 0x000fe40000000000 */
[----:B------:R-:W-:-:S02]  /*2780*/  @!P1 SEL R11, R11, R15, !P6 ;  /* 0x0000000f0b0b9207 */ /* 0x000fc40007000000 */
[----:B------:R-:W-:Y:S02]  /*2790*/  ISETP.NE.AND P4, PT, R30, RZ, PT ;  /* 0x000000ff1e00720c */ /* 0x000fe40003f85270 */
[----:B------:R-:W-:Y:S02]  /*27a0*/  ISETP.NE.AND P1, PT, R38, RZ, PT ;  /* 0x000000ff2600720c */ /* 0x000fe40003f25270 */
[----:B------:R-:W-:Y:S02]  /*27b0*/  P2R R30, PR, RZ, 0x20 ;  /* 0x00000020ff1e7803 */ /* 0x000fe40000000000 */
[----:B------:R-:W-:Y:S02]  /*27c0*/  ISETP.NE.AND P5, PT, R29, RZ, PT ;  /* 0x000000ff1d00720c */ /* 0x000fe40003fa5270 */
[----:B------:R-:W-:Y:S02]  /*27d0*/  P2R R29, PR, RZ, 0x40 ;  /* 0x00000040ff1d7803 */ /* 0x000fe40000000000 */
[----:B------:R-:W-:-:S02]  /*27e0*/  ISETP.NE.AND P6, PT, R31, RZ, PT ;  /* 0x000000ff1f00720c */ /* 0x000fc40003fc5270 */
[----:B------:R-:W-:-:S04]  /*27f0*/  SEL R2, RZ, 0x1, !P1 ;  /* 0x00000001ff027807 */ /* 0x000fc80004800000 */
[----:B------:R-:W-:Y:S02]  /*2800*/  SEL R2, R2, 0x2, P6 ;  /* 0x0000000202027807 */ /* 0x000fe40003000000 */
[----:B------:R-:W-:-:S04]  /*2810*/  ISETP.NE.AND P6, PT, R67, RZ, PT ;  /* 0x000000ff4300720c */ /* 0x000fc80003fc5270 */
[----:B------:R-:W-:Y:S02]  /*2820*/  P2R R31, PR, RZ, 0x40 ;  /* 0x00000040ff1f7803 */ /* 0x000fe40000000000 */
[----:B------:R-:W-:-:S04]  /*2830*/  ISETP.NE.AND P6, PT, R66, RZ, PT ;  /* 0x000000ff4200720c */ /* 0x000fc80003fc5270 */
[----:B------:R-:W-:Y:S02]  /*2840*/  P2R R38, PR, RZ, 0x40 ;  /* 0x00000040ff267803 */ /* 0x000fe40000000000 */
[----:B------:R-:W-:Y:S02]  /*2850*/  ISETP.NE.AND P6, PT, R65, RZ, PT ;  /* 0x000000ff4100720c */ /* 0x000fe40003fc5270 */
[----:B------:R-:W-:Y:S02]  /*2860*/  ISETP.NE.AND P1, PT, R39, RZ, PT ;  /* 0x000000ff2700720c */ /* 0x000fe40003f25270 */
[----:B------:R-:W-:Y:S02]  /*2870*/  P2R R39, PR, RZ, 0x40 ;  /* 0x00000040ff277803 */ /* 0x000fe40000000000 */
[----:B------:R-:W-:-:S04]  /*2880*/  ISETP.NE.AND P6, PT, R64, RZ, PT ;  /* 0x000000ff4000720c */ /* 0x000fc80003fc5270 */
[----:B------:R-:W-:Y:S02]  /*2890*/  P2R R64, PR, RZ, 0x40 ;  /* 0x00000040ff407803 */ /* 0x000fe40000000000 */
[----:B------:R-:W-:Y:S02]  /*28a0*/  ISETP.NE.AND P6, PT, R63, RZ, PT ;  /* 0x000000ff3f00720c */ /* 0x000fe40003fc5270 */
[----:B------:R-:W-:Y:S02]  /*28b0*/  SEL R3, RZ, 0x1, !P1 ;  /* 0x00000001ff037807 */ /* 0x000fe40004800000 */
[----:B------:R-:W-:Y:S02]  /*28c0*/  ISETP.NE.AND P1, PT, R40, RZ, PT ;  /* 0x000000ff2800720c */ /* 0x000fe40003f25270 */
[----:B------:R-:W-:Y:S02]  /*28d0*/  P2R R63, PR, RZ, 0x40 ;  /* 0x00000040ff3f7803 */ /* 0x000fe40000000000 */
[----:B------:R-:W-:-:S02]  /*28e0*/  ISETP.NE.AND P6, PT, R62, RZ, PT ;  /* 0x000000ff3e00720c */ /* 0x000fc40003fc5270 */
[----:B------:R-:W-:Y:S02]  /*28f0*/  SEL R6, RZ, 0x1, !P1 ;  /* 0x00000001ff067807 */ /* 0x000fe40004800000 */
[----:B------:R-:W-:Y:S02]  /*2900*/  ISETP.NE.AND P1, PT, R47, RZ, PT ;  /* 0x000000ff2f00720c */ /* 0x000fe40003f25270 */
[----:B------:R-:W-:Y:S02]  /*2910*/  P2R R62, PR, RZ, 0x40 ;  /* 0x00000040ff3e7803 */ /* 0x000fe40000000000 */
[----:B------:R-:W-:Y:S02]  /*2920*/  ISETP.NE.AND P6, PT, R61, RZ, PT ;  /* 0x000000ff3d00720c */ /* 0x000fe40003fc5270 */
[----:B------:R-:W-:Y:S02]  /*2930*/  SEL R7, RZ, 0x1, !P1 ;  /* 0x00000001ff077807 */ /* 0x000fe40004800000 */
[----:B------:R-:W-:-:S02]  /*2940*/  ISETP.NE.AND P1, PT, R49, RZ, PT ;  /* 0x000000ff3100720c */ /* 0x000fc40003f25270 */
        /* <DEDUP_REMOVED lines=9> */
[----:B------:R-:W-:-:S04]  /*29e0*/  ISETP.NE.AND P6, PT, R58, RZ, PT ;  /* 0x000000ff3a00720c */ /* 0x000fc80003fc5270 */
        /* <DEDUP_REMOVED lines=26> */
[----:B------:R-:W-:Y:S02]  /*2b90*/  SEL R14, RZ, 0x1, !P1 ;  /* 0x00000001ff0e7807 */ /* 0x000fe40004800000 */
[----:B------:R-:W-:Y:S02]  /*2ba0*/  P2R R33, PR, RZ, 0x40 ;  /* 0x00000040ff217803 */ /* 0x000fe40000000000 */
[----:B------:R-:W-:Y:S02]  /*2bb0*/  ISETP.NE.AND P6, PT, R32, RZ, PT ;  /* 0x000000ff2000720c */ /* 0x000fe40003fc5270 */
[----:B------:R-:W-:-:S02]  /*2bc0*/  ISETP.NE.AND P1, PT, R136, RZ, PT ;  /* 0x000000ff8800720c */ /* 0x000fc40003f25270 */
[----:B------:R-:W-:Y:S02]  /*2bd0*/  P2R R32, PR, RZ, 0x40 ;  /* 0x00000040ff207803 */ /* 0x000fe40000000000 */
[----:B------:R-:W-:Y:S02]  /*2be0*/  SEL R15, RZ, 0x1, !P1 ;  /* 0x00000001ff0f7807 */ /* 0x000fe40004800000 */
[----:B------:R-:W-:Y:S02]  /*2bf0*/  ISETP.NE.AND P6, PT, R36, RZ, PT ;  /* 0x000000ff2400720c */ /* 0x000fe40003fc5270 */
[----:B------:R-:W-:Y:S02]  /*2c00*/  SEL R7, R7, 0x2, P3 ;  /* 0x0000000207077807 */ /* 0x000fe40001800000 */
[----:B------:R-:W-:Y:S02]  /*2c10*/  SEL R15, R15, 0x2, P6 ;  /* 0x000000020f0f7807 */ /* 0x000fe40003000000 */
[----:B------:R-:W-:-:S02]  /*2c20*/  ISETP.NE.AND P6, PT, R32, RZ, PT ;  /* 0x000000ff2000720c */ /* 0x000fc40003fc5270 */
[----:B------:R-:W-:Y:S02]  /*2c30*/  SEL R6, R6, 0x2, P4 ;  /* 0x0000000206067807 */ /* 0x000fe40002000000 */
[----:B------:R-:W-:Y:S02]  /*2c40*/  SEL R7, R7, 0x3, P6 ;  /* 0x0000000307077807 */ /* 0x000fe40003000000 */
[----:B------:R-:W-:Y:S02]  /*2c50*/  ISETP.NE.AND P6, PT, R33, RZ, PT ;  /* 0x000000ff2100720c */ /* 0x000fe40003fc5270 */
[----:B------:R-:W-:Y:S02]  /*2c60*/  SEL R3, R3, 0x2, P5 ;  /* 0x0000000203037807 */ /* 0x000fe40002800000 */
[----:B------:R-:W-:Y:S02]  /*2c70*/  SEL R6, R6, 0x3, P6 ;  /* 0x0000000306067807 */ /* 0x000fe40003000000 */
[----:B------:R-:W-:-:S04]  /*2c80*/  ISETP.NE.AND P6, PT, R34, RZ, PT ;  /* 0x000000ff2200720c */ /* 0x000fc80003fc5270 */
[----:B------:R-:W-:Y:S02]  /*2c90*/  SEL R3, R3, 0x3, P6 ;  /* 0x0000000303037807 */ /* 0x000fe40003000000 */
[----:B------:R-:W-:-:S04]  /*2ca0*/  ISETP.NE.AND P6, PT, R35, RZ, PT ;  /* 0x000000ff2300720c */ /* 0x000fc80003fc5270 */
[----:B------:R-:W-:Y:S02]  /*2cb0*/  SEL R2, R2, 0x3, P6 ;  /* 0x0000000302027807 */ /* 0x000fe40003000000 */
[----:B------:R-:W-:Y:S02]  /*2cc0*/  ISETP.NE.AND P6, PT, R40, RZ, PT ;  /* 0x000000ff2800720c */ /* 0x000fe40003fc5270 */
[----:B------:R-:W-:Y:S02]  /*2cd0*/  SEL R14, R14, 0x2, P2 ;  /* 0x000000020e0e7807 */ /* 0x000fe40001000000 */
[----:B------:R-:W-:Y:S02]  /*2ce0*/  SEL R15, R15, 0x3, P6 ;  /* 0x000000030f0f7807 */ /* 0x000fe40003000000 */
[----:B------:R-:W-:Y:S02]  /*2cf0*/  ISETP.NE.AND P6, PT, R42, RZ, PT ;  /* 0x000000ff2a00720c */ /* 0x000fe40003fc5270 */
        /* <DEDUP_REMOVED lines=89> */
[----:B------:R-:W-:Y:S02]  /*3290*/  ISETP.NE.AND P0, PT, R71, RZ, PT ;  /* 0x000000ff4700720c */ /* 0x000fe40003f05270 */
[----:B------:R-:W-:Y:S02]  /*32a0*/  SEL R13, R13, 0x6, P6 ;  /* 0x000000060d0d7807 */ /* 0x000fe40003000000 */
[----:B------:R-:W-:Y:S02]  /*32b0*/  ISETP.NE.AND P6, PT, R24, RZ, PT ;  /* 0x000000ff1800720c */ /* 0x000fe40003fc5270 */
[----:B------:R-:W-:-:S02]  /*32c0*/  SEL R2, R2, 0x6, P0 ;  /* 0x0000000602027807 */ /* 0x000fc40000000000 */
[----:B------:R-:W-:Y:S02]  /*32d0*/  SEL R12, R12, 0x6, P6 ;  /* 0x000000060c0c7807 */ /* 0x000fe40003000000 */
[----:B------:R-:W-:Y:S02]  /*32e0*/  ISETP.NE.AND P6, PT, R25, RZ, PT ;  /* 0x000000ff1900720c */ /* 0x000fe40003fc5270 */
[----:B------:R-:W-:Y:S02]  /*32f0*/  ISETP.NE.AND P3, PT, R70, RZ, PT ;  /* 0x000000ff4600720c */ /* 0x000fe40003f65270 */
[----:B------:R-:W-:Y:S02]  /*3300*/  SEL R2, R2, 0x7, P6 ;  /* 0x0000000702027807 */ /* 0x000fe40003000000 */
[----:B------:R-:W-:Y:S02]  /*3310*/  SEL R3, R3, 0x6, P3 ;  /* 0x0000000603037807 */ /* 0x000fe40001800000 */
[----:B------:R-:W-:-:S02]  /*3320*/  ISETP.NE.AND P6, PT, R31, RZ, PT ;  /* 0x000000ff1f00720c */ /* 0x000fc40003fc5270 */
[----:B------:R-:W-:Y:S02]  /*3330*/  ISETP.NE.AND P4, PT, R69, RZ, PT ;  /* 0x000000ff4500720c */ /* 0x000fe40003f85270 */
[----:B------:R-:W-:Y:S02]  /*3340*/  SEL R3, R3, 0x7, P6 ;  /* 0x0000000703037807 */ /* 0x000fe40003000000 */
[----:B------:R-:W-:Y:S02]  /*3350*/  SEL R6, R6, 0x6, P4 ;  /* 0x0000000606067807 */ /* 0x000fe40002000000 */
[----:B------:R-:W-:Y:S02]  /*3360*/  ISETP.NE.AND P6, PT, R32, RZ, PT ;  /* 0x000000ff2000720c */ /* 0x000fe40003fc5270 */
[----:B------:R-:W-:Y:S02]  /*3370*/  ISETP.NE.AND P5, PT, R68, RZ, PT ;  /* 0x000000ff4400720c */ /* 0x000fe40003fa5270 */
[----:B------:R-:W-:-:S02]  /*3380*/  SEL R6, R6, 0x7, P6 ;  /* 0x0000000706067807 */ /* 0x000fc40003000000 */
[----:B------:R-:W-:Y:S02]  /*3390*/  SEL R7, R7, 0x6, P5 ;  /* 0x0000000607077807 */ /* 0x000fe40002800000 */
[----:B------:R-:W-:-:S04]  /*33a0*/  ISETP.NE.AND P6, PT, R33, RZ, PT ;  /* 0x000000ff2100720c */ /* 0x000fc80003fc5270 */
[----:B------:R-:W-:Y:S02]  /*33b0*/  SEL R7, R7, 0x7, P6 ;  /* 0x0000000707077807 */ /* 0x000fe40003000000 */
        /* <DEDUP_REMOVED lines=70> */
[----:B------:R-:W-:Y:S02]  /*3820*/  P2R R35, PR, RZ, 0x40 ;  /* 0x00000040ff237803 */ /* 0x000fe40000000000 */
[----:B------:R-:W-:Y:S02]  /*3830*/  ISETP.NE.AND P6, PT, R111, RZ, PT ;  /* 0x000000ff6f00720c */ /* 0x000fe40003fc5270 */
[----:B------:R-:W-:-:S02]  /*3840*/  SEL R6, R6, 0xa, P3 ;  /* 0x0000000a06067807 */ /* 0x000fc40001800000 */
[----:B------:R-:W-:Y:S02]  /*3850*/  P2R R34, PR, RZ, 0x40 ;  /* 0x00000040ff227803 */ /* 0x000fe40000000000 */
[----:B------:R-:W-:Y:S02]  /*3860*/  ISETP.NE.AND P6, PT, R110, RZ, PT ;  /* 0x000000ff6e00720c */ /* 0x000fe40003fc5270 */
[----:B------:R-:W-:Y:S02]  /*3870*/  ISETP.NE.AND P3, PT, R104, RZ, PT ;  /* 0x000000ff6800720c */ /* 0x000fe40003f65270 */
[----:B------:R-:W-:Y:S02]  /*3880*/  ISETP.NE.AND P5, PT, R26, RZ, PT ;  /* 0x000000ff1a00720c */ /* 0x000fe40003fa5270 */
[----:B------:R-:W-:Y:S02]  /*3890*/  P2R R33, PR, RZ, 0x40 ;  /* 0x00000040ff217803 */ /* 0x000fe40000000000 */
[----:B------:R-:W-:-:S02]  /*38a0*/  P2R R26, PR, RZ, 0x8 ;  /* 0x00000008ff1a7803 */ /* 0x000fc40000000000 */
[----:B------:R-:W-:Y:S02]  /*38b0*/  ISETP.NE.AND P6, PT, R109, RZ, PT ;  /* 0x000000ff6d00720c */ /* 0x000fe40003fc5270 */
[----:B------:R-:W-:Y:S02]  /*38c0*/  ISETP.NE.AND P3, PT, R103, RZ, PT ;  /* 0x000000ff6700720c */ /* 0x000fe40003f65270 */
[----:B------:R-:W-:Y:S02]  /*38d0*/  P2R R32, PR, RZ, 0x40 ;  /* 0x00000040ff207803 */ /* 0x000fe40000000000 */
[----:B------:R-:W-:Y:S02]  /*38e0*/  P2R R25, PR, RZ, 0x8 ;  /* 0x00000008ff197803 */ /* 0x000fe40000000000 */
[----:B------:R-:W-:Y:S02]  /*38f0*/  ISETP.NE.AND P6, PT, R108, RZ, PT ;  /* 0x000000ff6c00720c */ /* 0x000fe40003fc5270 */
[----:B------:R-:W-:-:S02]  /*3900*/  ISETP.NE.AND P3, PT, R102, RZ, PT ;  /* 0x000000ff6600720c */ /* 0x000fc40003f65270 */
[----:B------:R-:W-:Y:S02]  /*3910*/  P2R R31, PR, RZ, 0x40 ;  /* 0x00000040ff1f7803 */ /* 0x000fe40000000000 */
[----:B------:R-:W-:Y:S02]  /*3920*/  P2R R24, PR, RZ, 0x8 ;  /* 0x00000008ff187803 */ /* 0x000fe40000000000 */
[----:B------:R-:W-:Y:S02]  /*3930*/  ISETP.NE.AND P6, PT, R107, RZ, PT ;  /* 0x000000ff6b00720c */ /* 0x000fe40003fc5270 */
[----:B------:R-:W-:Y:S02]  /*3940*/  ISETP.NE.AND P3, PT, R101, RZ, PT ;  /* 0x000000ff6500720c */ /* 0x000fe40003f65270 */
[----:B------:R-:W-:Y:S02]  /*3950*/  ISETP.NE.AND P4, PT, R27, RZ, PT ;  /* 0x000000ff1b00720c */ /* 0x000fe40003f85270 */
[----:B------:R-:W-:-:S02]  /*3960*/  P2R R27, PR, RZ, 0x40 ;  /* 0x00000040ff1b7803 */ /* 0x000fc40000000000 */
[----:B------:R-:W-:Y:S02]  /*3970*/  ISETP.NE.AND P6, PT, R106, RZ, PT ;  /* 0x000000ff6a00720c */ /* 0x000fe40003fc5270 */
[----:B------:R-:W-:Y:S02]  /*3980*/  SEL R14, R14, 0xa, P3 ;  /* 0x0000000a0e0e7807 */ /* 0x000fe40001800000 */
[----:B------:R-:W-:Y:S02]  /*3990*/  ISETP.NE.AND P3, PT, R24, RZ, PT ;  /* 0x000000ff1800720c */ /* 0x000fe40003f65270 */
[----:B------:R-:W-:Y:S02]  /*39a0*/  SEL R6, R6, 0xb, P6 ;  /* 0x0000000b06067807 */ /* 0x000fe40003000000 */
[----:B------:R-:W-:Y:S02]  /*39b0*/  SEL R7, R7, 0xa, P4 ;  /* 0x0000000a07077807 */ /* 0x000fe40002000000 */
[----:B------:R-:W-:-:S02]  /*39c0*/  SEL R13, R13, 0xa, P3 ;  /* 0x0000000a0d0d7807 */ /* 0x000fc40001800000 */
[----:B------:R-:W-:Y:S02]  /*39d0*/  ISETP.NE.AND P6, PT, R27, RZ, PT ;  /* 0x000000ff1b00720c */ /* 0x000fe40003fc5270 */
[----:B------:R-:W-:Y:S02]  /*39e0*/  ISETP.NE.AND P3, PT, R25, RZ, PT ;  /* 0x000000ff1900720c */ /* 0x000fe40003f65270 */
[----:B------:R-:W-:Y:S02]  /*39f0*/  SEL R7, R7, 0xb, P6 ;  /* 0x0000000b07077807 */ /* 0x000fe40003000000 */
        /* <DEDUP_REMOVED lines=9> */
[----:B------:R-:W-:Y:S02]  /*3a90*/  SEL R15, R15, 0xa, P2 ;  /* 0x0000000a0f0f7807 */ /* 0x000fe40001000000 */
[----:B------:R-:W-:Y:S02]  /*3aa0*/  ISETP.NE.AND P6, PT, R34, RZ, PT ;  /* 0x000000ff2200720c */ /* 0x000fe40003fc5270 */
[----:B------:R-:W-:Y:S02]  /*3ab0*/  ISETP.NE.AND P0, PT, R98, RZ, PT ;  /* 0x000000ff6200720c */ /* 0x000fe40003f05270 */
[----:B------:R-:W-:Y:S02]  /*3ac0*/  SEL R15, R15, 0xb, P6 ;  /* 0x0000000b0f0f7807 */ /* 0x000fe40003000000 */
[----:B------:R-:W-:-:S02]  /*3ad0*/  ISETP.NE.AND P6, PT, R35, RZ, PT ;  /* 0x000000ff2300720c */ /* 0x000fc40003fc5270 */
[----:B------:R-:W-:Y:S02]  /*3ae0*/  SEL R3, R3, 0xa, P0 ;  /* 0x0000000a03037807 */ /* 0x000fe40000000000 */
[----:B------:R-:W-:Y:S02]  /*3af0*/  SEL R7, R7, 0xc, P6 ;  /* 0x0000000c07077807 */ /* 0x000fe40003000000 */
[----:B------:R-:W-:Y:S02]  /*3b00*/  ISETP.NE.AND P6, PT, R36, RZ, PT ;  /* 0x000000ff2400720c */ /* 0x000fe40003fc5270 */
[----:B------:R-:W-:Y:S02]  /*3b10*/  ISETP.NE.AND P0, PT, R105, RZ, PT ;  /* 0x000000ff6900720c */ /* 0x000fe40003f05270 */
[----:B------:R-:W-:Y:S02]  /*3b20*/  ISETP.NE.AND P1, PT, R99, RZ, PT ;  /* 0x000000ff6300720c */ /* 0x000fe40003f25270 */
[----:B------:R-:W-:-:S02]  /*3b30*/  SEL R6, R6, 0xc, P6 ;  /* 0x0000000c06067807 */ /* 0x000fc40003000000 */
[----:B------:R-:W-:Y:S02]  /*3b40*/  SEL R3, R3, 0xb, P0 ;  /* 0x0000000b03037807 */ /* 0x000fe40000000000 */
[----:B------:R-:W-:Y:S02]  /*3b50*/  ISETP.NE.AND P6, PT, R38, RZ, PT ;  /* 0x000000ff2600720c */ /* 0x000fe40003fc5270 */
[----:B------:R-:W-:Y:S02]  /*3b60*/  SEL R2, R2, 0xa, P1 ;  /* 0x0000000a02027807 */ /* 0x000fe40000800000 */
[----:B------:R-:W-:Y:S02]  /*3b70*/  ISETP.NE.AND P3, PT, R26, RZ, PT ;  /* 0x000000ff1a00720c */ /* 0x000fe40003f65270 */
[----:B------:R-:W-:Y:S02]  /*3b80*/  SEL R3, R3, 0xc, P6 ;  /* 0x0000000c03037807 */ /* 0x000fe40003000000 */
[----:B------:R-:W-:-:S02]  /*3b90*/  SEL R2, R2, 0xb, P3 ;  /* 0x0000000b02027807 */ /* 0x000fc40001800000 */
        /* <DEDUP_REMOVED lines=23> */
[----:B------:R-:W-:Y:S02]  /*3d10*/  ISETP.NE.AND P1, PT, R131, RZ, PT ;  /* 0x000000ff8300720c */ /* 0x000fe40003f25270 */
[----:B------:R-:W-:Y:S02]  /*3d20*/  SEL R13, R13, 0xd, P6 ;  /* 0x0000000d0d0d7807 */ /* 0x000fe40003000000 */
[----:B------:R-:W-:Y:S02]  /*3d30*/  ISETP.NE.AND P2, PT, R132, RZ, PT ;  /* 0x000000ff8400720c */ /* 0x000fe40003f45270 */
[----:B------:R-:W-:Y:S02]  /*3d40*/  ISETP.NE.AND P3, PT, R21, RZ, PT ;  /* 0x000000ff1500720c */ /* 0x000fe40003f65270 */
[----:B------:R-:W-:Y:S02]  /*3d50*/  SEL R2, R2, 0xe, P1 ;  /* 0x0000000e02027807 */ /* 0x000fe40000800000 */
[----:B------:R-:W-:-:S02]  /*3d60*/  SEL R21, R13, 0xe, P2 ;  /* 0x0000000e0d157807 */ /* 0x000fc40001000000 */
[----:B------:R-:W-:-:S04]  /*3d70*/  ISETP.NE.AND P2, PT, R20, RZ, PT ;  /* 0x000000ff1400720c */ /* 0x000fc80003f45270 */
[----:B------:R-:W-:Y:S02]  /*3d80*/  SEL R13, R2, 0xf, P2 ;  /* 0x0000000f020d7807 */ /* 0x000fe40001000000 */
[----:B------:R-:W1:Y:S01]  /*3d90*/  S2R R2, SR_TID.X ;  /* 0x0000000000027919 */ /* 0x000e620000002100 */
[----:B------:R-:W2:Y:S01]  /*3da0*/  S2UR UR5, SR_CgaCtaId ;  /* 0x00000000000579c3 */ /* 0x000ea20000008800 */
[----:B------:R-:W-:Y:S01]  /*3db0*/  ISETP.NE.AND P1, PT, R134, RZ, PT ;  /* 0x000000ff8600720c */ /* 0x000fe20003f25270 */
[----:B------:R-:W-:-:S03]  /*3dc0*/  UMOV UR4, 0x400 ;  /* 0x0000040000047882 */ /* 0x000fc60000000000 */
[----:B------:R-:W-:Y:S02]  /*3dd0*/  SEL R20, R12, 0xe, P1 ;  /* 0x0000000e0c147807 */ /* 0x000fe40000800000 */
[----:B------:R-:W-:Y:S02]  /*3de0*/  SEL R12, R3, 0xf, P3 ;  /* 0x0000000f030c7807 */ /* 0x000fe40001800000 */
[----:B------:R-:W-:Y:S01]  /*3df0*/  ISETP.NE.AND P3, PT, R22, RZ, PT ;  /* 0x000000ff1600720c */ /* 0x000fe20003f65270 */
[----:B--2---:R-:W-:Y:S01]  /*3e00*/  UPRMT UR4, UR5, 0x654, UR4 ;  /* 0x0000065405047896 */ /* 0x004fe20008000004 */
[----:B-1----:R-:W-:-:S05]  /*3e10*/  IMAD.SHL.U32 R3, R2, 0x8, RZ ;  /* 0x0000000802037824 */ /* 0x002fca00078e00ff */
[----:B------:R-:W-:-:S04]  /*3e20*/  LOP3.LUT R3, R3, 0x3f8, RZ, 0xc0, !PT ;  /* 0x000003f803037812 */ /* 0x000fc800078ec0ff */
[----:B------:R-:W-:-:S05]  /*3e30*/  LEA R22, R3, UR4, 0x2 ;  /* 0x0000000403167c11 */ /* 0x000fca000f8e10ff */
[----:B------:R-:W-:Y:S04]  /*3e40*/  STS.128 [R22], R16 ;  /* 0x0000001016007388 */ /* 0x000fe80000000c00 */
[----:B------:R1:W-:Y:S01]  /*3e50*/  STS.128 [R22+0x10], R8 ;  /* 0x0000100816007388 */ /* 0x0003e20000000c00 */
[----:B------:R-:W-:Y:S02]  /*3e60*/  ISETP.NE.AND P4, PT, R129, RZ, PT ;  /* 0x000000ff8100720c */ /* 0x000fe40003f85270 */
[----:B------:R-:W-:Y:S02]  /*3e70*/  ISETP.NE.AND P0, PT, R135, RZ, PT ;  /* 0x000000ff8700720c */ /* 0x000fe40003f05270 */
[----:B------:R-:W-:Y:S01]  /*3e80*/  SEL R6, R6, 0xe, P4 ;  /* 0x0000000e06067807 */ /* 0x000fe20002000000 */
[----:B------:R-:W-:Y:S01]  /*3e90*/  IMAD.SHL.U32 R2, R2, 0x4, RZ ;  /* 0x0000000402027824 */ /* 0x000fe200078e00ff */
[----:B------:R-:W-:-:S02]  /*3ea0*/  ISETP.NE.AND P5, PT, R128, RZ, PT ;  /* 0x000000ff8000720c */ /* 0x000fc40003fa5270 */
[----:B------:R-:W-:Y:S02]  /*3eb0*/  SEL R6, R6, 0xf, P0 ;  /* 0x0000000f06067807 */ /* 0x000fe40000000000 */
[----:B------:R-:W-:Y:S02]  /*3ec0*/  SEL R7, R7, 0xe, P5 ;  /* 0x0000000e07077807 */ /* 0x000fe40002800000 */
[----:B------:R-:W-:Y:S02]  /*3ed0*/  ISETP.NE.AND P0, PT, R37, RZ, PT ;  /* 0x000000ff2500720c */ /* 0x000fe40003f05270 */
[----:B------:R-:W-:Y:S02]  /*3ee0*/  LOP3.LUT R2, R2, 0x1fc, RZ, 0xc0, !PT ;  /* 0x000001fc02027812 */ /* 0x000fe400078ec0ff */
[----:B------:R-:W-:Y:S02]  /*3ef0*/  SEL R7, R7, 0xf, P0 ;  /* 0x0000000f07077807 */ /* 0x000fe40000000000 */
[----:B------:R-:W-:-:S02]  /*3f00*/  ISETP.NE.AND P0, PT, R23, RZ, PT ;  /* 0x000000ff1700720c */ /* 0x000fc40003f05270 */
[----:B------:R-:W-:Y:S01]  /*3f10*/  LEA R23, R2, UR4, 0x2 ;  /* 0x0000000402177c11 */ /* 0x000fe2000f8e10ff */
[----:B------:R-:W-:Y:S01]  /*3f20*/  BAR.SYNC.DEFER_BLOCKING 0x0 ;  /* 0x0000000000007b1d */ /* 0x000fe20000010000 */
[----:B------:R-:W-:Y:S02]  /*3f30*/  ISETP.NE.AND P6, PT, R29, RZ, PT ;  /* 0x000000ff1d00720c */ /* 0x000fe40003fc5270 */
[----:B------:R-:W-:Y:S02]  /*3f40*/  ISETP.NE.AND P5, PT, R30, RZ, PT ;  /* 0x000000ff1e00720c */ /* 0x000fe40003fa5270 */
[----:B------:R-:W-:-:S03]  /*3f50*/  ISETP.NE.AND P4, PT, R28, RZ, PT ;  /* 0x000000ff1c00720c */ /* 0x000fc60003f85270 */
[----:B------:R-:W2:Y:S01]  /*3f60*/  LDC.64 R2, c[0x0][0x218] ;  /* 0x00008600ff027b82 */ /* 0x000ea20000000a00 */
[----:B------:R-:W-:Y:S01]  /*3f70*/  SEL R20, R20, 0xf, P3 ;  /* 0x0000000f14147807 */ /* 0x000fe20001800000 */
[----:B------:R-:W-:Y:S01]  /*3f80*/  IMAD.SHL.U32 R5, R5, 0x4, RZ ;  /* 0x0000000405057824 */ /* 0x000fe200078e00ff */
[----:B------:R-:W-:Y:S01]  /*3f90*/  ISETP.NE.AND P1, PT, R127, RZ, PT ;  /* 0x000000ff7f00720c */ /* 0x000fe20003f25270 */
[----:B------:R-:W-:Y:S01]  /*3fa0*/  ULDC.64 UR4, c[0x0][0x218] ;  /* 0x0000860000047ab9 */ /* 0x000fe20000000a00 */
[----:B------:R-:W3:Y:S04]  /*3fb0*/  LDS.128 R28, [R23] ;  /* 0x00000000171c7984 */ /* 0x000ee80000000c00 */
[----:B------:R-:W4:Y:S01]  /*3fc0*/  LDS.128 R24, [R23+0x800] ;  /* 0x0008000017187984 */ /* 0x000f220000000c00 */
[----:B------:R-:W-:-:S02]  /*3fd0*/  ISETP.NE.AND P3, PT, R126, RZ, PT ;  /* 0x000000ff7e00720c */ /* 0x000fc40003f65270 */
[----:B------:R-:W-:Y:S02]  /*3fe0*/  ISETP.NE.AND P2, PT, R133, RZ, PT ;  /* 0x000000ff8500720c */ /* 0x000fe40003f45270 */
[----:B------:R-:W-:Y:S02]  /*3ff0*/  SEL R14, R14, 0xd, P3 ;  /* 0x0000000d0e0e7807 */ /* 0x000fe40001800000 */
[----:B------:R-:W-:Y:S02]  /*4000*/  SEL R15, R15, 0xd, P1 ;  /* 0x0000000d0f0f7807 */ /* 0x000fe40000800000 */
[----:B------:R-:W-:Y:S02]  /*4010*/  LOP3.LUT R5, R5, 0x1fc, RZ, 0xc0, !PT ;  /* 0x000001fc05057812 */ /* 0x000fe400078ec0ff */
[----:B------:R-:W-:Y:S02]  /*4020*/  SEL R14, R14, 0xe, P0 ;  /* 0x0000000e0e0e7807 */ /* 0x000fe40000000000 */
[----:B------:R-:W-:-:S02]  /*4030*/  SEL R15, R15, 0xe, P2 ;  /* 0x0000000e0f0f7807 */ /* 0x000fc40001000000 */
[----:B------:R-:W-:Y:S02]  /*4040*/  LOP3.LUT R5, R0, R5, RZ, 0xfc, !PT ;  /* 0x0000000500057212 */ /* 0x000fe400078efcff */
[----:B------:R-:W-:Y:S02]  /*4050*/  SEL R21, R21, 0xf, P4 ;  /* 0x0000000f15157807 */ /* 0x000fe40002000000 */
[----:B------:R-:W-:Y:S02]  /*4060*/  SEL R14, R14, 0xf, P5 ;  /* 0x0000000f0e0e7807 */ /* 0x000fe40002800000 */
[----:B------:R-:W-:Y:S02]  /*4070*/  SEL R15, R15, 0xf, P6 ;  /* 0x0000000f0f0f7807 */ /* 0x000fe40003000000 */
[----:B------:R-:W-:Y:S02]  /*4080*/  PRMT R13, R13, 0x3340, R12 ;  /* 0x000033400d0d7816 */ /* 0x000fe4000000000c */
[----:B------:R-:W-:-:S02]  /*4090*/  PRMT R12, R6, 0x3340, R7 ;  /* 0x00003340060c7816 */ /* 0x000fc40000000007 */
[----:B------:R-:W-:Y:S02]  /*40a0*/  SHF.R.S32.HI R0, RZ, 0x1f, R0 ;  /* 0x0000001fff007819 */ /* 0x000fe40000011400 */
[C---:B------:R-:W-:Y:S02]  /*40b0*/  LEA R6, P0, R5.reuse, UR4, 0x2 ;  /* 0x0000000405067c11 */ /* 0x040fe4000f8010ff */
[----:B------:R-:W-:Y:S02]  /*40c0*/  PRMT R21, R20, 0x3340, R21 ;  /* 0x0000334014157816 */ /* 0x000fe40000000015 */
[----:B-1----:R-:W-:Y:S02]  /*40d0*/  IADD3 R8, P1, R4, UR8, RZ ;  /* 0x0000000804087c10 */ /* 0x002fe4000ff3e0ff */
[----:B------:R-:W-:Y:S01]  /*40e0*/  PRMT R14, R14, 0x3340, R15 ;  /* 0x000033400e0e7816 */ /* 0x000fe2000000000f */
[C---:B--2---:R-:W-:Y:S01]  /*40f0*/  IMAD.WIDE R2, R5.reuse, 0x4, R2 ;  /* 0x0000000405027825 */ /* 0x044fe200078e0202 */
[----:B------:R-:W-:-:S02]  /*4100*/  LEA.HI.X R7, R5, UR5, R0, 0x2, P0 ;  /* 0x0000000505077c11 */ /* 0x000fc400080f1400 */
[----:B------:R-:W-:Y:S02]  /*4110*/  PRMT R12, R13, 0x5410, R12 ;  /* 0x000054100d0c7816 */ /* 0x000fe4000000000c */
[----:B------:R-:W-:Y:S02]  /*4120*/  LEA.HI.X.SX32 R9, R4, UR9, 0x1, P1 ;  /* 0x0000000904097c11 */ /* 0x000fe400088f0eff */
[----:B------:R-:W-:Y:S01]  /*4130*/  PRMT R13, R21, 0x5410, R14 ;  /* 0x00005410150d7816 */ /* 0x000fe2000000000e */
[----:B---3--:R-:W-:Y:S04]  /*4140*/  STG.E.128 desc[UR6][R2.64], R28 ;  /* 0x0000001c02007986 */ /* 0x008fe8000c101d06 */
[----:B----4-:R-:W-:Y:S04]  /*4150*/  STG.E.128 desc[UR6][R6.64+0x800], R24 ;  /* 0x0008001806007986 */ /* 0x010fe8000c101d06 */
[----:B------:R-:W-:Y:S01]  /*4160*/  STG.E.64 desc[UR6][R8.64], R12 ;  /* 0x0000000c08007986 */ /* 0x000fe2000c101b06 */
[----:B------:R-:W-:Y:S05]  /*4170*/  EXIT ;  /* 0x000000000000794d */ /* 0x000fea0003800000 */
.L_x_0:
[----:B------:R-:W-:-:S00]  /*4180*/  BRA `(.L_x_0) ;  /* 0xfffffffc00fc7947 */ /* 0x000fc0000383ffff */
[----:B------:R-:W-:-:S00]  /*4190*/  NOP ;  /* 0x0000000000007918 */ /* 0x000fc00000000000 */
        /* <DEDUP_REMOVED lines=14> */
.L_x_1:


//--------------------- .nv.shared.triton_poi_fused_max_pool2d_with_indices_14 --------------------------
	.section	.nv.shared.triton_poi_fused_max_pool2d_with_indices_14,"aw",@nobits
	.sectionflags	@""
	.align	16
	.zero		1024


//--------------------- .nv.constant0.triton_poi_fused_max_pool2d_with_indices_14 --------------------------
	.section	.nv.constant0.triton_poi_fused_max_pool2d_with_indices_14,"a",@progbits
	.sectionflags	@""
	.align	4
.nv.constant0.triton_poi_fused_max_pool2d_with_indices_14:
	.zero		556
